//
// Generated by NVIDIA NVVM Compiler
//
// Compiler Build ID: CL-36424714
// Cuda compilation tools, release 13.0, V13.0.88
// Based on NVVM 20.0.0
//

.version 9.0
.target sm_100
.address_size 64

	// .globl	_Z20softdtw_global_tiledPfS_S_ijjj
// _ZZ23softdtw_tiled_wavefrontPfS_S_ijjjjjE10seq1_local has been demoted
// _ZZ23softdtw_tiled_wavefrontPfS_S_ijjjjjE10seq2_local has been demoted

.visible .entry _Z20softdtw_global_tiledPfS_S_ijjj(
	.param .u64 .ptr .align 1 _Z20softdtw_global_tiledPfS_S_ijjj_param_0,
	.param .u64 .ptr .align 1 _Z20softdtw_global_tiledPfS_S_ijjj_param_1,
	.param .u64 .ptr .align 1 _Z20softdtw_global_tiledPfS_S_ijjj_param_2,
	.param .u32 _Z20softdtw_global_tiledPfS_S_ijjj_param_3,
	.param .u32 _Z20softdtw_global_tiledPfS_S_ijjj_param_4,
	.param .u32 _Z20softdtw_global_tiledPfS_S_ijjj_param_5,
	.param .u32 _Z20softdtw_global_tiledPfS_S_ijjj_param_6
)
{
	.reg .pred 	%p<29>;
	.reg .b32 	%r<159>;
	.reg .b32 	%f<33>;
	.reg .b64 	%rd<32>;
	// demoted variable
	.shared .align 4 .b8 _ZZ23softdtw_tiled_wavefrontPfS_S_ijjjjjE10seq1_local[2048];
	// demoted variable
	.shared .align 4 .b8 _ZZ23softdtw_tiled_wavefrontPfS_S_ijjjjjE10seq2_local[2048];
	ld.param.u64 	%rd5, [_Z20softdtw_global_tiledPfS_S_ijjj_param_0];
	ld.param.u64 	%rd6, [_Z20softdtw_global_tiledPfS_S_ijjj_param_1];
	ld.param.u64 	%rd7, [_Z20softdtw_global_tiledPfS_S_ijjj_param_2];
	ld.param.u32 	%r51, [_Z20softdtw_global_tiledPfS_S_ijjj_param_3];
	ld.param.u32 	%r52, [_Z20softdtw_global_tiledPfS_S_ijjj_param_4];
	ld.param.u32 	%r53, [_Z20softdtw_global_tiledPfS_S_ijjj_param_5];
	ld.param.u32 	%r54, [_Z20softdtw_global_tiledPfS_S_ijjj_param_6];
	cvta.to.global.u64 	%rd1, %rd7;
	cvta.to.global.u64 	%rd8, %rd6;
	cvta.to.global.u64 	%rd9, %rd5;
	mov.u32 	%r1, %ctaid.x;
	sub.s32 	%r55, %r51, %r1;
	add.s32 	%r2, %r52, -1;
	setp.gt.u32 	%p1, %r51, %r2;
	not.b32 	%r56, %r1;
	add.s32 	%r57, %r52, %r56;
	sub.s32 	%r58, %r51, %r57;
	selp.b32 	%r3, %r57, %r55, %p1;
	selp.b32 	%r4, %r58, %r1, %p1;
	mov.u32 	%r5, %tid.x;
	shl.b32 	%r6, %r54, 1;
	add.s32 	%r59, %r6, -1;
	bar.sync 	0;
	mad.lo.s32 	%r60, %r4, %r54, %r5;
	mul.wide.u32 	%rd10, %r60, 4;
	add.s64 	%rd11, %rd9, %rd10;
	ld.global.f32 	%f4, [%rd11];
	shl.b32 	%r61, %r5, 2;
	mov.u32 	%r62, _ZZ23softdtw_tiled_wavefrontPfS_S_ijjjjjE10seq1_local;
	add.s32 	%r7, %r62, %r61;
	st.shared.f32 	[%r7], %f4;
	mad.lo.s32 	%r63, %r3, %r54, %r5;
	mul.wide.u32 	%rd12, %r63, 4;
	add.s64 	%rd13, %rd8, %rd12;
	ld.global.f32 	%f5, [%rd13];
	mov.u32 	%r64, _ZZ23softdtw_tiled_wavefrontPfS_S_ijjjjjE10seq2_local;
	add.s32 	%r65, %r64, %r61;
	st.shared.f32 	[%r65], %f5;
	bar.sync 	0;
	setp.lt.s32 	%p2, %r59, 1;
	@%p2 bra 	$L__BB0_26;
	mul.lo.s32 	%r67, %r54, %r54;
	mul.lo.s32 	%r68, %r67, %r53;
	mul.lo.s32 	%r69, %r67, %r4;
	mad.lo.s32 	%r70, %r68, %r3, %r69;
	mul.lo.s32 	%r71, %r54, %r5;
	add.s32 	%r8, %r70, %r71;
	or.b32  	%r9, %r4, %r5;
	add.s32 	%r72, %r71, %r54;
	not.b32 	%r73, %r68;
	add.s32 	%r74, %r72, %r73;
	add.s32 	%r10, %r74, %r70;
	add.s32 	%r11, %r8, %r73;
	setp.eq.s32 	%p3, %r6, 2;
	mov.b32 	%r155, 0;
	@%p3 bra 	$L__BB0_18;
	neg.s32 	%r148, %r6;
	neg.s32 	%r146, %r5;
	sub.s32 	%r79, %r64, %r61;
	add.s32 	%r145, %r79, 4;
	max.u32 	%r80, %r51, %r2;
	add.s32 	%r81, %r1, %r80;
	mad.lo.s32 	%r82, %r53, %r3, %r81;
	sub.s32 	%r83, %r82, %r52;
	mad.lo.s32 	%r84, %r54, %r83, %r54;
	add.s32 	%r85, %r5, %r84;
	mul.lo.s32 	%r86, %r54, %r85;
	sub.s32 	%r144, %r86, %r5;
	add.s32 	%r87, %r85, -1;
	mul.lo.s32 	%r88, %r54, %r87;
	sub.s32 	%r143, %r88, %r5;
	add.s64 	%rd2, %rd1, 4;
	mov.b32 	%r147, 2;
$L__BB0_3:
	mov.u32 	%r155, %r147;
	mul.wide.s32 	%rd14, %r144, 4;
	add.s64 	%rd3, %rd2, %rd14;
	mul.wide.s32 	%rd15, %r143, 4;
	add.s64 	%rd4, %rd2, %rd15;
	add.s32 	%r23, %r146, 1;
	setp.lt.s32 	%p4, %r146, 0;
	max.u32 	%r89, %r146, %r5;
	setp.ge.u32 	%p5, %r89, %r54;
	or.pred  	%p6, %p5, %p4;
	@%p6 bra 	$L__BB0_10;
	setp.eq.s32 	%p7, %r9, 0;
	ld.shared.f32 	%f6, [%r145+-4];
	ld.shared.f32 	%f7, [%r7];
	sub.f32 	%f8, %f6, %f7;
	abs.f32 	%f1, %f8;
	mov.b32 	%r149, 0;
	@%p7 bra 	$L__BB0_6;
	ld.global.f32 	%f9, [%rd4+-4];
	add.f32 	%f10, %f9, 0fBF800000;
	cvt.rzi.s32.f32 	%r149, %f10;
$L__BB0_6:
	or.b32  	%r92, %r146, %r3;
	setp.eq.s32 	%p8, %r92, 0;
	mov.b32 	%r150, 0;
	mov.u32 	%r151, %r150;
	@%p8 bra 	$L__BB0_9;
	add.s32 	%r94, %r144, -1;
	setp.eq.s32 	%p10, %r23, 1;
	selp.b32 	%r95, %r10, %r94, %p10;
	mul.wide.s32 	%rd16, %r95, 4;
	add.s64 	%rd17, %rd1, %rd16;
	ld.global.f32 	%f11, [%rd17];
	add.f32 	%f12, %f11, 0fBF800000;
	cvt.rzi.s32.f32 	%r150, %f12;
	@%p7 bra 	$L__BB0_9;
	add.s32 	%r96, %r143, -1;
	selp.b32 	%r97, %r11, %r96, %p10;
	mul.wide.s32 	%rd18, %r97, 4;
	add.s64 	%rd19, %rd1, %rd18;
	ld.global.f32 	%f13, [%rd19];
	cvt.rzi.s32.f32 	%r151, %f13;
$L__BB0_9:
	cvt.rzi.s32.f32 	%r98, %f1;
	mul.hi.s32 	%r99, %r98, 1374389535;
	shr.u32 	%r100, %r99, 31;
	shr.s32 	%r101, %r99, 5;
	add.s32 	%r102, %r101, %r100;
	min.s32 	%r103, %r149, %r150;
	min.s32 	%r104, %r151, %r103;
	add.s32 	%r105, %r104, %r102;
	cvt.rn.f32.s32 	%f14, %r105;
	st.global.f32 	[%rd3+-4], %f14;
$L__BB0_10:
	bar.sync 	0;
	setp.lt.s32 	%p12, %r23, 0;
	max.u32 	%r106, %r23, %r5;
	setp.ge.u32 	%p13, %r106, %r54;
	or.pred  	%p14, %p13, %p12;
	@%p14 bra 	$L__BB0_17;
	setp.eq.s32 	%p15, %r9, 0;
	ld.shared.f32 	%f15, [%r145];
	ld.shared.f32 	%f16, [%r7];
	sub.f32 	%f17, %f15, %f16;
	abs.f32 	%f2, %f17;
	mov.b32 	%r152, 0;
	@%p15 bra 	$L__BB0_13;
	ld.global.f32 	%f18, [%rd4];
	add.f32 	%f19, %f18, 0fBF800000;
	cvt.rzi.s32.f32 	%r152, %f19;
$L__BB0_13:
	or.b32  	%r109, %r23, %r3;
	setp.eq.s32 	%p16, %r109, 0;
	mov.b32 	%r153, 0;
	mov.u32 	%r154, %r153;
	@%p16 bra 	$L__BB0_16;
	setp.eq.s32 	%p17, %r9, 0;
	setp.eq.s32 	%p18, %r146, -1;
	selp.b32 	%r111, %r10, %r144, %p18;
	mul.wide.s32 	%rd20, %r111, 4;
	add.s64 	%rd21, %rd1, %rd20;
	ld.global.f32 	%f20, [%rd21];
	add.f32 	%f21, %f20, 0fBF800000;
	cvt.rzi.s32.f32 	%r153, %f21;
	@%p17 bra 	$L__BB0_16;
	selp.b32 	%r112, %r11, %r143, %p18;
	mul.wide.s32 	%rd22, %r112, 4;
	add.s64 	%rd23, %rd1, %rd22;
	ld.global.f32 	%f22, [%rd23];
	cvt.rzi.s32.f32 	%r154, %f22;
$L__BB0_16:
	cvt.rzi.s32.f32 	%r113, %f2;
	mul.hi.s32 	%r114, %r113, 1374389535;
	shr.u32 	%r115, %r114, 31;
	shr.s32 	%r116, %r114, 5;
	add.s32 	%r117, %r116, %r115;
	min.s32 	%r118, %r152, %r153;
	min.s32 	%r119, %r154, %r118;
	add.s32 	%r120, %r119, %r117;
	cvt.rn.f32.s32 	%f23, %r120;
	st.global.f32 	[%rd3], %f23;
$L__BB0_17:
	bar.sync 	0;
	add.s32 	%r148, %r148, 2;
	add.s32 	%r147, %r155, 2;
	add.s32 	%r146, %r146, 2;
	add.s32 	%r145, %r145, 8;
	add.s32 	%r144, %r144, 2;
	add.s32 	%r143, %r143, 2;
	setp.ne.s32 	%p20, %r148, -2;
	@%p20 bra 	$L__BB0_3;
$L__BB0_18:
	sub.s32 	%r43, %r155, %r5;
	add.s32 	%r44, %r8, %r43;
	setp.lt.s32 	%p21, %r43, 0;
	max.u32 	%r121, %r43, %r5;
	setp.ge.u32 	%p22, %r121, %r54;
	or.pred  	%p23, %p22, %p21;
	@%p23 bra 	$L__BB0_25;
	setp.eq.s32 	%p24, %r9, 0;
	shl.b32 	%r123, %r43, 2;
	add.s32 	%r125, %r64, %r123;
	ld.shared.f32 	%f24, [%r125];
	ld.shared.f32 	%f25, [%r7];
	sub.f32 	%f26, %f24, %f25;
	abs.f32 	%f3, %f26;
	mov.b32 	%r156, 0;
	@%p24 bra 	$L__BB0_21;
	sub.s32 	%r126, %r44, %r54;
	mul.wide.s32 	%rd24, %r126, 4;
	add.s64 	%rd25, %rd1, %rd24;
	ld.global.f32 	%f27, [%rd25];
	add.f32 	%f28, %f27, 0fBF800000;
	cvt.rzi.s32.f32 	%r156, %f28;
$L__BB0_21:
	or.b32  	%r128, %r43, %r3;
	setp.eq.s32 	%p25, %r128, 0;
	mov.b32 	%r157, 0;
	mov.u32 	%r158, %r157;
	@%p25 bra 	$L__BB0_24;
	setp.eq.s32 	%p26, %r9, 0;
	add.s32 	%r130, %r44, -1;
	setp.eq.s32 	%p27, %r43, 0;
	selp.b32 	%r131, %r10, %r130, %p27;
	mul.wide.s32 	%rd26, %r131, 4;
	add.s64 	%rd27, %rd1, %rd26;
	ld.global.f32 	%f29, [%rd27];
	add.f32 	%f30, %f29, 0fBF800000;
	cvt.rzi.s32.f32 	%r157, %f30;
	@%p26 bra 	$L__BB0_24;
	setp.eq.s32 	%p28, %r43, 0;
	not.b32 	%r132, %r54;
	add.s32 	%r133, %r44, %r132;
	selp.b32 	%r134, %r11, %r133, %p28;
	mul.wide.s32 	%rd28, %r134, 4;
	add.s64 	%rd29, %rd1, %rd28;
	ld.global.f32 	%f31, [%rd29];
	cvt.rzi.s32.f32 	%r158, %f31;
$L__BB0_24:
	cvt.rzi.s32.f32 	%r135, %f3;
	mul.hi.s32 	%r136, %r135, 1374389535;
	shr.u32 	%r137, %r136, 31;
	shr.s32 	%r138, %r136, 5;
	add.s32 	%r139, %r138, %r137;
	min.s32 	%r140, %r156, %r157;
	min.s32 	%r141, %r158, %r140;
	add.s32 	%r142, %r141, %r139;
	cvt.rn.f32.s32 	%f32, %r142;
	mul.wide.s32 	%rd30, %r44, 4;
	add.s64 	%rd31, %rd1, %rd30;
	st.global.f32 	[%rd31], %f32;
$L__BB0_25:
	bar.sync 	0;
$L__BB0_26:
	ret;

}


// ===== COMPILED SASS (sm_100) =====

	.target	sm_100

	.elftype	@"ET_EXEC"


//--------------------- .note.nv.tkinfo           --------------------------
	.section	.note.nv.tkinfo,"",@"SHT_NOTE"
	.sectionflags	@"SHF_NOTE_NV_TKINFO"
	.tkinfo
        /*0018*/ 	.word	0x00000002
        /*0030*/ 	.string	""
        /*0030*/ 	.string	"ptxas"
        /*0030*/ 	.string	"Cuda compilation tools, release 13.0, V13.0.88"
        /*0030*/ 	.string	"Build cuda_13.0.r13.0/compiler.36424714_0"
        /*0030*/ 	.string	"-arch sm_100 -m 64 "



//--------------------- .note.nv.cuinfo           --------------------------
	.section	.note.nv.cuinfo,"",@"SHT_NOTE"
	.sectionflags	@"SHF_NOTE_NV_CUINFO"
        /*0018*/ 	.short	0x0002
        /*001a*/ 	.short	0x0064
        /*001c*/ 	.short	0x0082
	.zero		2


//--------------------- .nv.info                  --------------------------
	.section	.nv.info,"",@"SHT_CUDA_INFO"
	.align	4


	//----- nvinfo : EIATTR_REGCOUNT
	.align		4
        /*0000*/ 	.byte	0x04, 0x2f
        /*0002*/ 	.short	(.L_1 - .L_0)
	.align		4
.L_0:
        /*0004*/ 	.word	index@(_Z20softdtw_global_tiledPfS_S_ijjj)
        /*0008*/ 	.word	0x00000020


	//----- nvinfo : EIATTR_FRAME_SIZE
	.align		4
.L_1:
        /*000c*/ 	.byte	0x04, 0x11
        /*000e*/ 	.short	(.L_3 - .L_2)
	.align		4
.L_2:
        /*0010*/ 	.word	index@(_Z20softdtw_global_tiledPfS_S_ijjj)
        /*0014*/ 	.word	0x00000000


	//----- nvinfo : EIATTR_MIN_STACK_SIZE
	.align		4
.L_3:
        /*0018*/ 	.byte	0x04, 0x12
        /*001a*/ 	.short	(.L_5 - .L_4)
	.align		4
.L_4:
        /*001c*/ 	.word	index@(_Z20softdtw_global_tiledPfS_S_ijjj)
        /*0020*/ 	.word	0x00000000
.L_5:


//--------------------- .nv.compat                --------------------------
	.section	.nv.compat,"",@"SHT_CUDA_COMPAT_INFO"
	.align	4
        /*0000*/ 	.byte	0x02, 0x09, 0x00, 0x00, 0x02, 0x02, 0x01, 0x00, 0x02, 0x05, 0x05, 0x00, 0x03, 0x07, 0x01, 0x01
        /*0010*/ 	.byte	0x02, 0x03, 0x00, 0x00, 0x02, 0x06, 0x01, 0x00, 0x04, 0x0b, 0x08, 0x00, 0x09, 0x00, 0x00, 0x00
        /*0020*/ 	.byte	0x00, 0x00, 0x00, 0x00


//--------------------- .nv.info._Z20softdtw_global_tiledPfS_S_ijjj --------------------------
	.section	.nv.info._Z20softdtw_global_tiledPfS_S_ijjj,"",@"SHT_CUDA_INFO"
	.sectionflags	@""
	.align	4


	//----- nvinfo : EIATTR_CUDA_API_VERSION
	.align		4
        /*0000*/ 	.byte	0x04, 0x37
        /*0002*/ 	.short	(.L_7 - .L_6)
.L_6:
        /*0004*/ 	.word	0x00000082


	//----- nvinfo : EIATTR_KPARAM_INFO
	.align		4
.L_7:
        /*0008*/ 	.byte	0x04, 0x17
        /*000a*/ 	.short	(.L_9 - .L_8)
.L_8:
        /*000c*/ 	.word	0x00000000
        /*0010*/ 	.short	0x0006
        /*0012*/ 	.short	0x0024
        /*0014*/ 	.byte	0x00, 0xf0, 0x11, 0x00


	//----- nvinfo : EIATTR_KPARAM_INFO
	.align		4
.L_9:
        /*0018*/ 	.byte	0x04, 0x17
        /*001a*/ 	.short	(.L_11 - .L_10)
.L_10:
        /*001c*/ 	.word	0x00000000
        /*0020*/ 	.short	0x0005
        /*0022*/ 	.short	0x0020
        /*0024*/ 	.byte	0x00, 0xf0, 0x11, 0x00


	//----- nvinfo : EIATTR_KPARAM_INFO
	.align		4
.L_11:
        /*0028*/ 	.byte	0x04, 0x17
        /*002a*/ 	.short	(.L_13 - .L_12)
.L_12:
        /*002c*/ 	.word	0x00000000
        /*0030*/ 	.short	0x0004
        /*0032*/ 	.short	0x001c
        /*0034*/ 	.byte	0x00, 0xf0, 0x11, 0x00


	//----- nvinfo : EIATTR_KPARAM_INFO
	.align		4
.L_13:
        /*0038*/ 	.byte	0x04, 0x17
        /*003a*/ 	.short	(.L_15 - .L_14)
.L_14:
        /*003c*/ 	.word	0x00000000
        /*0040*/ 	.short	0x0003
        /*0042*/ 	.short	0x0018
        /*0044*/ 	.byte	0x00, 0xf0, 0x11, 0x00


	//----- nvinfo : EIATTR_KPARAM_INFO
	.align		4
.L_15:
        /*0048*/ 	.byte	0x04, 0x17
        /*004a*/ 	.short	(.L_17 - .L_16)
.L_16:
        /*004c*/ 	.word	0x00000000
        /*0050*/ 	.short	0x0002
        /*0052*/ 	.short	0x0010
        /*0054*/ 	.byte	0x00, 0xf5, 0x21, 0x00


	//----- nvinfo : EIATTR_KPARAM_INFO
	.align		4
.L_17:
        /*0058*/ 	.byte	0x04, 0x17
        /*005a*/ 	.short	(.L_19 - .L_18)
.L_18:
        /*005c*/ 	.word	0x00000000
        /*0060*/ 	.short	0x0001
        /*0062*/ 	.short	0x0008
        /*0064*/ 	.byte	0x00, 0xf5, 0x21, 0x00


	//----- nvinfo : EIATTR_KPARAM_INFO
	.align		4
.L_19:
        /*0068*/ 	.byte	0x04, 0x17
        /*006a*/ 	.short	(.L_21 - .L_20)
.L_20:
        /*006c*/ 	.word	0x00000000
        /*0070*/ 	.short	0x0000
        /*0072*/ 	.short	0x0000
        /*0074*/ 	.byte	0x00, 0xf5, 0x21, 0x00


	//----- nvinfo : EIATTR_SPARSE_MMA_MASK
	.align		4
.L_21:
        /*0078*/ 	.byte	0x03, 0x50
        /*007a*/ 	.short	0x0000


	//----- nvinfo : EIATTR_MAXREG_COUNT
	.align		4
        /*007c*/ 	.byte	0x03, 0x1b
        /*007e*/ 	.short	0x00ff


	//----- nvinfo : EIATTR_NUM_BARRIERS
	.align		4
        /*0080*/ 	.byte	0x02, 0x4c
        /*0082*/ 	.byte	0x01
	.zero		1


	//----- nvinfo : EIATTR_MERCURY_ISA_VERSION
	.align		4
        /*0084*/ 	.byte	0x03, 0x5f
        /*0086*/ 	.short	0x0101


	//----- nvinfo : EIATTR_VRC_CTA_INIT_COUNT
	.align		4
        /*0088*/ 	.byte	0x02, 0x4a
	.zero		1
	.zero		1


	//----- nvinfo : EIATTR_EXIT_INSTR_OFFSETS
	.align		4
        /*008c*/ 	.byte	0x04, 0x1c
        /*008e*/ 	.short	(.L_23 - .L_22)


	//   ....[0]....
.L_22:
        /*0090*/ 	.word	0x00000240


	//   ....[1]....
        /*0094*/ 	.word	0x00000d80


	//----- nvinfo : EIATTR_CRS_STACK_SIZE
	.align		4
.L_23:
        /*0098*/ 	.byte	0x04, 0x1e
        /*009a*/ 	.short	(.L_25 - .L_24)
.L_24:
        /*009c*/ 	.word	0x00000000


	//----- nvinfo : EIATTR_CBANK_PARAM_SIZE
	.align		4
.L_25:
        /*00a0*/ 	.byte	0x03, 0x19
        /*00a2*/ 	.short	0x0028


	//----- nvinfo : EIATTR_PARAM_CBANK
	.align		4
        /*00a4*/ 	.byte	0x04, 0x0a
        /*00a6*/ 	.short	(.L_27 - .L_26)
	.align		4
.L_26:
        /*00a8*/ 	.word	index@(.nv.constant0._Z20softdtw_global_tiledPfS_S_ijjj)
        /*00ac*/ 	.short	0x0380
        /*00ae*/ 	.short	0x0028


	//----- nvinfo : EIATTR_SW_WAR
	.align		4
.L_27:
        /*00b0*/ 	.byte	0x04, 0x36
        /*00b2*/ 	.short	(.L_29 - .L_28)
.L_28:
        /*00b4*/ 	.word	0x00000008
.L_29:


//--------------------- .nv.callgraph             --------------------------
	.section	.nv.callgraph,"",@"SHT_CUDA_CALLGRAPH"
	.align	4
	.sectionentsize	8
	.align		4
        /*0000*/ 	.word	0x00000000
	.align		4
        /*0004*/ 	.word	0xffffffff
	.align		4
        /*0008*/ 	.word	0x00000000
	.align		4
        /*000c*/ 	.word	0xfffffffe
	.align		4
        /*0010*/ 	.word	0x00000000
	.align		4
        /*0014*/ 	.word	0xfffffffd
	.align		4
        /*0018*/ 	.word	0x00000000
	.align		4
        /*001c*/ 	.word	0xfffffffc


//--------------------- .text._Z20softdtw_global_tiledPfS_S_ijjj --------------------------
	.section	.text._Z20softdtw_global_tiledPfS_S_ijjj,"ax",@progbits
	.align	128
        .global         _Z20softdtw_global_tiledPfS_S_ijjj
        .type           _Z20softdtw_global_tiledPfS_S_ijjj,@function
        .size           _Z20softdtw_global_tiledPfS_S_ijjj,(.L_x_15 - _Z20softdtw_global_tiledPfS_S_ijjj)
        .other          _Z20softdtw_global_tiledPfS_S_ijjj,@"STO_CUDA_ENTRY STV_DEFAULT"
_Z20softdtw_global_tiledPfS_S_ijjj:
.text._Z20softdtw_global_tiledPfS_S_ijjj:
[----:B------:R-:W-:Y:S08]  /*0000*/  LDC R1, c[0x0][0x37c] ;  /* 0x0000df00ff017b82 */ /* 0x000ff00000000800 */
[----:B------:R-:W0:Y:S01]  /*0010*/  S2UR UR7, SR_CTAID.X ;  /* 0x00000000000779c3 */ /* 0x000e220000002500 */
[----:B------:R-:W1:Y:S01]  /*0020*/  LDCU.64 UR8, c[0x0][0x398] ;  /* 0x00007300ff0877ac */ /* 0x000e620008000a00 */
[----:B------:R-:W2:Y:S01]  /*0030*/  S2R R0, SR_TID.X ;  /* 0x0000000000007919 */ /* 0x000ea20000002100 */
[----:B------:R-:W3:Y:S05]  /*0040*/  LDCU UR10, c[0x0][0x3a4] ;  /* 0x00007480ff0a77ac */ /* 0x000eea0008000800 */
[----:B------:R-:W4:Y:S01]  /*0050*/  LDC.64 R6, c[0x0][0x380] ;  /* 0x0000e000ff067b82 */ /* 0x000f220000000a00 */
[----:B------:R-:W5:Y:S07]  /*0060*/  LDCU.64 UR14, c[0x0][0x358] ;  /* 0x00006b00ff0e77ac */ /* 0x000f6e0008000a00 */
[----:B------:R-:W5:Y:S01]  /*0070*/  LDC.64 R8, c[0x0][0x388] ;  /* 0x0000e200ff087b82 */ /* 0x000f620000000a00 */
[----:B-1----:R-:W-:-:S04]  /*0080*/  UIADD3 UR5, UPT, UPT, UR9, -0x1, URZ ;  /* 0xffffffff09057890 */ /* 0x002fc8000fffe0ff */
[----:B------:R-:W-:Y:S01]  /*0090*/  UISETP.GE.U32.AND UP0, UPT, UR5, UR8, UPT ;  /* 0x000000080500728c */ /* 0x000fe2000bf06070 */
[----:B---3--:R-:W-:Y:S01]  /*00a0*/  IMAD.U32 R3, RZ, RZ, UR10 ;  /* 0x0000000aff037e24 */ /* 0x008fe2000f8e00ff */
[----:B0-----:R-:W-:-:S04]  /*00b0*/  ULOP3.LUT UR4, URZ, UR7, URZ, 0x33, !UPT ;  /* 0x00000007ff047292 */ /* 0x001fc8000f8e33ff */
[----:B------:R-:W-:-:S04]  /*00c0*/  UIADD3 UR6, UPT, UPT, UR4, UR9, URZ ;  /* 0x0000000904067290 */ /* 0x000fc8000fffe0ff */
[----:B------:R-:W-:Y:S02]  /*00d0*/  UIADD3 UR4, UPT, UPT, -UR6, UR8, URZ ;  /* 0x0000000806047290 */ /* 0x000fe4000fffe1ff */
[----:B------:R-:W-:Y:S02]  /*00e0*/  @UP0 UIADD3 UR6, UPT, UPT, -UR7, UR8, URZ ;  /* 0x0000000807060290 */ /* 0x000fe4000fffe1ff */
[----:B------:R-:W-:-:S04]  /*00f0*/  USEL UR4, UR4, UR7, !UP0 ;  /* 0x0000000704047287 */ /* 0x000fc8000c000000 */
[C-C-:B--2---:R-:W-:Y:S02]  /*0100*/  IMAD R11, R3.reuse, UR6, R0.reuse ;  /* 0x00000006030b7c24 */ /* 0x144fe4000f8e0200 */
[----:B------:R-:W-:Y:S02]  /*0110*/  IMAD R5, R3, UR4, R0 ;  /* 0x0000000403057c24 */ /* 0x000fe4000f8e0200 */
[----:B-----5:R-:W-:Y:S01]  /*0120*/  IMAD.WIDE.U32 R8, R11, 0x4, R8 ;  /* 0x000000040b087825 */ /* 0x020fe200078e0008 */
[----:B------:R-:W-:Y:S03]  /*0130*/  BAR.SYNC.DEFER_BLOCKING 0x0 ;  /* 0x0000000000007b1d */ /* 0x000fe60000010000 */
[----:B----4-:R-:W-:-:S06]  /*0140*/  IMAD.WIDE.U32 R6, R5, 0x4, R6 ;  /* 0x0000000405067825 */ /* 0x010fcc00078e0006 */
[----:B------:R-:W2:Y:S04]  /*0150*/  LDG.E R7, desc[UR14][R6.64] ;  /* 0x0000000e06077981 */ /* 0x000ea8000c1e1900 */
[----:B------:R-:W3:Y:S01]  /*0160*/  LDG.E R8, desc[UR14][R8.64] ;  /* 0x0000000e08087981 */ /* 0x000ee2000c1e1900 */
[----:B------:R-:W-:Y:S01]  /*0170*/  MOV R4, 0x400 ;  /* 0x0000040000047802 */ /* 0x000fe20000000f00 */
[----:B------:R-:W-:Y:S01]  /*0180*/  IMAD.SHL.U32 R20, R3, 0x2, RZ ;  /* 0x0000000203147824 */ /* 0x000fe200078e00ff */
[----:B------:R-:W0:Y:S03]  /*0190*/  S2R R10, SR_CgaCtaId ;  /* 0x00000000000a7919 */ /* 0x000e260000008800 */
[----:B------:R-:W-:Y:S01]  /*01a0*/  VIADD R5, R4, 0x800 ;  /* 0x0000080004057836 */ /* 0x000fe20000000000 */
[----:B------:R-:W-:-:S04]  /*01b0*/  IADD3 R2, PT, PT, R20, -0x1, RZ ;  /* 0xffffffff14027810 */ /* 0x000fc80007ffe0ff */
[----:B------:R-:W-:Y:S02]  /*01c0*/  ISETP.GE.AND P0, PT, R2, 0x1, PT ;  /* 0x000000010200780c */ /* 0x000fe40003f06270 */
[C---:B0-----:R-:W-:Y:S02]  /*01d0*/  LEA R11, R10.reuse, R4, 0x18 ;  /* 0x000000040a0b7211 */ /* 0x041fe400078ec0ff */
[----:B------:R-:W-:-:S03]  /*01e0*/  LEA R5, R10, R5, 0x18 ;  /* 0x000000050a057211 */ /* 0x000fc600078ec0ff */
[C---:B------:R-:W-:Y:S02]  /*01f0*/  IMAD R2, R0.reuse, 0x4, R11 ;  /* 0x0000000400027824 */ /* 0x040fe400078e020b */
[----:B------:R-:W-:-:S03]  /*0200*/  IMAD R11, R0, 0x4, R5 ;  /* 0x00000004000b7824 */ /* 0x000fc600078e0205 */
[----:B--2---:R0:W-:Y:S04]  /*0210*/  STS [R2], R7 ;  /* 0x0000000702007388 */ /* 0x0041e80000000800 */
[----:B---3--:R0:W-:Y:S01]  /*0220*/  STS [R11], R8 ;  /* 0x000000080b007388 */ /* 0x0081e20000000800 */
[----:B------:R-:W-:Y:S06]  /*0230*/  BAR.SYNC.DEFER_BLOCKING 0x0 ;  /* 0x0000000000007b1d */ /* 0x000fec0000010000 */
[----:B------:R-:W-:Y:S05]  /*0240*/  @!P0 EXIT ;  /* 0x000000000000894d */ /* 0x000fea0003800000 */
[----:B------:R-:W1:Y:S01]  /*0250*/  LDCU UR10, c[0x0][0x3a0] ;  /* 0x00007400ff0a77ac */ /* 0x000e620008000800 */
[-C--:B------:R-:W-:Y:S01]  /*0260*/  IMAD R6, R3, R3.reuse, RZ ;  /* 0x0000000303067224 */ /* 0x080fe200078e02ff */
[----:B------:R-:W-:Y:S01]  /*0270*/  ISETP.NE.AND P0, PT, R20, 0x2, PT ;  /* 0x000000021400780c */ /* 0x000fe20003f05270 */
[----:B0-----:R-:W-:Y:S02]  /*0280*/  IMAD R7, R0, R3, RZ ;  /* 0x0000000300077224 */ /* 0x001fe400078e02ff */
[----:B-1----:R-:W-:Y:S01]  /*0290*/  IMAD R4, R6, UR10, RZ ;  /* 0x0000000a06047c24 */ /* 0x002fe2000f8e02ff */
[----:B------:R-:W-:-:S04]  /*02a0*/  UIMAD UR11, UR6, UR10, UR4 ;  /* 0x0000000a060b72a4 */ /* 0x000fc8000f8e0204 */
[----:B------:R-:W-:Y:S02]  /*02b0*/  LOP3.LUT R8, RZ, R4, RZ, 0x33, !PT ;  /* 0x00000004ff087212 */ /* 0x000fe400078e33ff */
[--C-:B------:R-:W-:Y:S02]  /*02c0*/  IMAD R4, R6, UR11, R7.reuse ;  /* 0x0000000b06047c24 */ /* 0x100fe4000f8e0207 */
[----:B------:R-:W-:Y:S02]  /*02d0*/  IADD3 R9, PT, PT, R8, R3, R7 ;  /* 0x0000000308097210 */ /* 0x000fe40007ffe007 */
[----:B------:R-:W-:Y:S01]  /*02e0*/  LOP3.LUT R7, R0, UR4, RZ, 0xfc, !PT ;  /* 0x0000000400077c12 */ /* 0x000fe2000f8efcff */
[----:B------:R-:W-:Y:S01]  /*02f0*/  UMOV UR4, URZ ;  /* 0x000000ff00047c82 */ /* 0x000fe20008000000 */
[----:B------:R-:W-:Y:S01]  /*0300*/  IADD3 R8, PT, PT, R4, R8, RZ ;  /* 0x0000000804087210 */ /* 0x000fe20007ffe0ff */
[----:B------:R-:W-:Y:S01]  /*0310*/  IMAD R6, R6, UR11, R9 ;  /* 0x0000000b06067c24 */ /* 0x000fe2000f8e0209 */
[----:B------:R-:W-:Y:S06]  /*0320*/  @!P0 BRA `(.L_x_0) ;  /* 0x0000000400c88947 */ /* 0x000fec0003800000 */
[----:B------:R-:W-:Y:S01]  /*0330*/  UISETP.LT.U32.AND UP0, UPT, UR5, UR8, UPT ;  /* 0x000000080500728c */ /* 0x000fe2000bf01070 */
[----:B------:R-:W0:Y:S01]  /*0340*/  LDC R9, c[0x0][0x3a4] ;  /* 0x0000e900ff097b82 */ /* 0x000e220000000800 */
[----:B------:R-:W1:Y:S01]  /*0350*/  LDCU.64 UR12, c[0x0][0x390] ;  /* 0x00007200ff0c77ac */ /* 0x000e620008000a00 */
[----:B------:R-:W-:Y:S01]  /*0360*/  IMAD R22, R0, -0x4, R5 ;  /* 0xfffffffc00167824 */ /* 0x000fe200078e0205 */
[----:B------:R-:W-:Y:S01]  /*0370*/  IADD3 R20, PT, PT, -R20, RZ, RZ ;  /* 0x000000ff14147210 */ /* 0x000fe20007ffe1ff */
[----:B------:R-:W-:Y:S01]  /*0380*/  IMAD.MOV R25, RZ, RZ, -R0 ;  /* 0x000000ffff197224 */ /* 0x000fe200078e0a00 */
[----:B------:R-:W-:Y:S01]  /*0390*/  USEL UR5, UR5, UR8, !UP0 ;  /* 0x0000000805057287 */ /* 0x000fe2000c000000 */
[----:B------:R-:W-:-:S03]  /*03a0*/  VIADD R22, R22, 0x4 ;  /* 0x0000000416167836 */ /* 0x000fc60000000000 */
[----:B------:R-:W-:-:S04]  /*03b0*/  UIADD3 UR5, UPT, UPT, UR5, UR7, URZ ;  /* 0x0000000705057290 */ /* 0x000fc8000fffe0ff */
[----:B------:R-:W-:-:S04]  /*03c0*/  UIMAD UR5, UR6, UR10, UR5 ;  /* 0x0000000a060572a4 */ /* 0x000fc8000f8e0205 */
[----:B------:R-:W-:Y:S02]  /*03d0*/  UIADD3 UR5, UPT, UPT, UR5, -UR9, URZ ;  /* 0x8000000905057290 */ /* 0x000fe4000fffe0ff */
[----:B-1----:R-:W-:-:S04]  /*03e0*/  UIADD3 UR4, UP0, UPT, UR12, 0x4, URZ ;  /* 0x000000040c047890 */ /* 0x002fc8000ff1e0ff */
[----:B------:R-:W-:Y:S01]  /*03f0*/  IMAD R11, R3, UR5, R3 ;  /* 0x00000005030b7c24 */ /* 0x000fe2000f8e0203 */
[----:B------:R-:W-:Y:S01]  /*0400*/  UIADD3.X UR5, UPT, UPT, URZ, UR13, URZ, UP0, !UPT ;  /* 0x0000000dff057290 */ /* 0x000fe200087fe4ff */
[----:B------:R-:W-:Y:S02]  /*0410*/  MOV R10, UR4 ;  /* 0x00000004000a7c02 */ /* 0x000fe40008000f00 */
[----:B------:R-:W-:-:S04]  /*0420*/  IMAD.IADD R11, R11, 0x1, R0 ;  /* 0x000000010b0b7824 */ /* 0x000fc800078e0200 */
[C---:B------:R-:W-:Y:S02]  /*0430*/  VIADD R23, R11.reuse, 0xffffffff ;  /* 0xffffffff0b177836 */ /* 0x040fe40000000000 */
[-CC-:B------:R-:W-:Y:S02]  /*0440*/  IMAD R21, R11, R3.reuse, -R0.reuse ;  /* 0x000000030b157224 */ /* 0x180fe400078e0a00 */
[----:B------:R-:W-:Y:S02]  /*0450*/  IMAD R23, R23, R3, -R0 ;  /* 0x0000000317177224 */ /* 0x000fe400078e0a00 */
[----:B------:R-:W-:Y:S01]  /*0460*/  IMAD.U32 R11, RZ, RZ, UR5 ;  /* 0x00000005ff0b7e24 */ /* 0x000fe2000f8e00ff */
[----:B------:R-:W-:-:S06]  /*0470*/  UMOV UR5, 0x2 ;  /* 0x0000000200057882 */ /* 0x000fcc0000000000 */
.L_x_9:
[----:B0-----:R-:W-:Y:S01]  /*0480*/  IMAD.MOV.U32 R3, RZ, RZ, R9 ;  /* 0x000000ffff037224 */ /* 0x001fe200078e0009 */
[C---:B------:R-:W-:Y:S01]  /*0490*/  ISETP.GE.AND P0, PT, R25.reuse, RZ, PT ;  /* 0x000000ff1900720c */ /* 0x040fe20003f06270 */
[----:B------:R-:W-:Y:S01]  /*04a0*/  UMOV UR4, UR5 ;  /* 0x0000000500047c82 */ /* 0x000fe20008000000 */
[----:B-12---:R-:W-:Y:S01]  /*04b0*/  VIMNMX.U32 R12, PT, PT, R0, R25, !PT ;  /* 0x00000019000c7248 */ /* 0x006fe20007fe0000 */
[----:B------:R-:W-:Y:S01]  /*04c0*/  BSSY.RECONVERGENT B0, `(.L_x_1) ;  /* 0x0000028000007945 */ /* 0x000fe20003800200 */
[----:B------:R-:W-:Y:S01]  /*04d0*/  IADD3 R27, PT, PT, R25, 0x1, RZ ;  /* 0x00000001191b7810 */ /* 0x000fe20007ffe0ff */
[----:B------:R-:W-:Y:S01]  /*04e0*/  IMAD.WIDE R14, R23, 0x4, R10 ;  /* 0x00000004170e7825 */ /* 0x000fe200078e020a */
[----:B------:R-:W-:-:S03]  /*04f0*/  ISETP.GE.U32.OR P0, PT, R12, R3, !P0 ;  /* 0x000000030c00720c */ /* 0x000fc60004706470 */
[----:B------:R-:W-:-:S10]  /*0500*/  IMAD.WIDE R12, R21, 0x4, R10 ;  /* 0x00000004150c7825 */ /* 0x000fd400078e020a */
[----:B------:R-:W-:Y:S05]  /*0510*/  @P0 BRA `(.L_x_2) ;  /* 0x0000000000880947 */ /* 0x000fea0003800000 */
[----:B------:R-:W-:Y:S01]  /*0520*/  ISETP.NE.AND P0, PT, R7, RZ, PT ;  /* 0x000000ff0700720c */ /* 0x000fe20003f05270 */
[----:B------:R-:W-:Y:S04]  /*0530*/  LDS R16, [R22+-0x4] ;  /* 0xfffffc0016107984 */ /* 0x000fe80000000800 */
[----:B------:R-:W0:Y:S08]  /*0540*/  LDS R17, [R2] ;  /* 0x0000000002117984 */ /* 0x000e300000000800 */
[----:B------:R-:W2:Y:S01]  /*0550*/  @P0 LDG.E R18, desc[UR14][R14.64+-0x4] ;  /* 0xfffffc0e0e120981 */ /* 0x000ea2000c1e1900 */
[----:B------:R-:W-:Y:S01]  /*0560*/  IMAD.MOV.U32 R24, RZ, RZ, RZ ;  /* 0x000000ffff187224 */ /* 0x000fe200078e00ff */
[----:B------:R-:W-:Y:S01]  /*0570*/  LOP3.LUT P1, RZ, R25, UR6, RZ, 0xfc, !PT ;  /* 0x0000000619ff7c12 */ /* 0x000fe2000f82fcff */
[----:B------:R-:W-:Y:S01]  /*0580*/  BSSY.RECONVERGENT B1, `(.L_x_3) ;  /* 0x0000015000017945 */ /* 0x000fe20003800200 */
[----:B------:R-:W-:Y:S01]  /*0590*/  CS2R R28, SRZ ;  /* 0x00000000001c7805 */ /* 0x000fe2000001ff00 */
[----:B0-----:R-:W-:-:S04]  /*05a0*/  FADD R16, R16, -R17 ;  /* 0x8000001110107221 */ /* 0x001fc80000000000 */
[----:B------:R-:W0:Y:S02]  /*05b0*/  F2I.TRUNC.NTZ R26, |R16| ;  /* 0x40000010001a7305 */ /* 0x000e24000020f100 */
[----:B0-----:R-:W-:-:S04]  /*05c0*/  IMAD.HI R26, R26, 0x51eb851f, RZ ;  /* 0x51eb851f1a1a7827 */ /* 0x001fc800078e02ff */
[----:B--2---:R-:W-:-:S04]  /*05d0*/  @P0 FADD R18, R18, -1 ;  /* 0xbf80000012120421 */ /* 0x004fc80000000000 */
[----:B------:R0:W1:Y:S01]  /*05e0*/  @P0 F2I.TRUNC.NTZ R24, R18 ;  /* 0x0000001200180305 */ /* 0x000062000020f100 */
[----:B------:R-:W-:Y:S05]  /*05f0*/  @!P1 BRA `(.L_x_4) ;  /* 0x0000000000349947 */ /* 0x000fea0003800000 */
[----:B------:R-:W0:Y:S01]  /*0600*/  LDC.64 R16, c[0x0][0x390] ;  /* 0x0000e400ff107b82 */ /* 0x000e220000000a00 */
[----:B------:R-:W-:Y:S01]  /*0610*/  VIADD R19, R21, 0xffffffff ;  /* 0xffffffff15137836 */ /* 0x000fe20000000000 */
[----:B------:R-:W-:Y:S02]  /*0620*/  ISETP.NE.AND P1, PT, R27, 0x1, PT ;  /* 0x000000011b00780c */ /* 0x000fe40003f25270 */
[----:B------:R-:W-:Y:S02]  /*0630*/  @P0 IADD3 R28, PT, PT, R23, -0x1, RZ ;  /* 0xffffffff171c0810 */ /* 0x000fe40007ffe0ff */
[----:B------:R-:W-:Y:S02]  /*0640*/  SEL R19, R6, R19, !P1 ;  /* 0x0000001306137207 */ /* 0x000fe40004800000 */
[----:B------:R-:W-:-:S03]  /*0650*/  @P0 SEL R28, R8, R28, !P1 ;  /* 0x0000001c081c0207 */ /* 0x000fc60004800000 */
[----:B0-----:R-:W-:-:S04]  /*0660*/  IMAD.WIDE R18, R19, 0x4, R16 ;  /* 0x0000000413127825 */ /* 0x001fc800078e0210 */
[----:B------:R-:W-:Y:S02]  /*0670*/  @P0 IMAD.WIDE R16, R28, 0x4, R16 ;  /* 0x000000041c100825 */ /* 0x000fe400078e0210 */
[----:B------:R-:W2:Y:S04]  /*0680*/  LDG.E R18, desc[UR14][R18.64] ;  /* 0x0000000e12127981 */ /* 0x000ea8000c1e1900 */
[----:B------:R-:W3:Y:S01]  /*0690*/  @P0 LDG.E R16, desc[UR14][R16.64] ;  /* 0x0000000e10100981 */ /* 0x000ee2000c1e1900 */
[----:B--2---:R-:W-:Y:S01]  /*06a0*/  FADD R28, R18, -1 ;  /* 0xbf800000121c7421 */ /* 0x004fe20000000000 */
[----:B---3--:R2:W3:Y:S08]  /*06b0*/  @P0 F2I.TRUNC.NTZ R29, R16 ;  /* 0x00000010001d0305 */ /* 0x0084f0000020f100 */
[----:B------:R-:W4:Y:S02]  /*06c0*/  F2I.TRUNC.NTZ R28, R28 ;  /* 0x0000001c001c7305 */ /* 0x000f24000020f100 */
.L_x_4:
[----:B------:R-:W-:Y:S05]  /*06d0*/  BSYNC.RECONVERGENT B1 ;  /* 0x0000000000017941 */ /* 0x000fea0003800200 */
.L_x_3:
[----:B------:R-:W-:Y:S02]  /*06e0*/  SHF.R.U32.HI R17, RZ, 0x1f, R26 ;  /* 0x0000001fff117819 */ /* 0x000fe4000001161a */
[----:B-1-34-:R-:W-:Y:S02]  /*06f0*/  VIMNMX3 R24, R24, R28, R29, PT ;  /* 0x0000001c1818720f */ /* 0x01afe4000380011d */
[----:B------:R-:W-:-:S05]  /*0700*/  LEA.HI.SX32 R17, R26, R17, 0x1b ;  /* 0x000000111a117211 */ /* 0x000fca00078fdaff */
[----:B------:R-:W-:-:S05]  /*0710*/  IMAD.IADD R17, R17, 0x1, R24 ;  /* 0x0000000111117824 */ /* 0x000fca00078e0218 */
[----:B------:R-:W-:-:S05]  /*0720*/  I2FP.F32.S32 R17, R17 ;  /* 0x0000001100117245 */ /* 0x000fca0000201400 */
[----:B------:R1:W-:Y:S02]  /*0730*/  STG.E desc[UR14][R12.64+-0x4], R17 ;  /* 0xfffffc110c007986 */ /* 0x0003e4000c10190e */
.L_x_2:
[----:B------:R-:W-:Y:S05]  /*0740*/  BSYNC.RECONVERGENT B0 ;  /* 0x0000000000007941 */ /* 0x000fea0003800200 */
.L_x_1:
[----:B------:R-:W-:Y:S01]  /*0750*/  BAR.SYNC.DEFER_BLOCKING 0x0 ;  /* 0x0000000000007b1d */ /* 0x000fe20000010000 */
[C---:B------:R-:W-:Y:S02]  /*0760*/  ISETP.GE.AND P0, PT, R27.reuse, RZ, PT ;  /* 0x000000ff1b00720c */ /* 0x040fe40003f06270 */
[----:B--2---:R-:W-:-:S03]  /*0770*/  VIMNMX.U32 R16, PT, PT, R27, R0, !PT ;  /* 0x000000001b107248 */ /* 0x004fc60007fe0000 */
[----:B------:R-:W-:Y:S01]  /*0780*/  BSSY.RECONVERGENT B0, `(.L_x_5) ;  /* 0x0000023000007945 */ /* 0x000fe20003800200 */
[----:B------:R-:W-:-:S13]  /*0790*/  ISETP.GE.U32.OR P0, PT, R16, R3, !P0 ;  /* 0x000000031000720c */ /* 0x000fda0004706470 */
[----:B------:R-:W-:Y:S05]  /*07a0*/  @P0 BRA `(.L_x_6) ;  /* 0x0000000000800947 */ /* 0x000fea0003800000 */
[----:B------:R-:W-:Y:S01]  /*07b0*/  ISETP.NE.AND P0, PT, R7, RZ, PT ;  /* 0x000000ff0700720c */ /* 0x000fe20003f05270 */
[----:B------:R-:W-:Y:S04]  /*07c0*/  LDS R16, [R22] ;  /* 0x0000000016107984 */ /* 0x000fe80000000800 */
[----:B-1----:R-:W1:Y:S08]  /*07d0*/  LDS R17, [R2] ;  /* 0x0000000002117984 */ /* 0x002e700000000800 */
[----:B------:R-:W2:Y:S01]  /*07e0*/  @P0 LDG.E R14, desc[UR14][R14.64] ;  /* 0x0000000e0e0e0981 */ /* 0x000ea2000c1e1900 */
[----:B0-----:R-:W-:-:S02]  /*07f0*/  CS2R R18, SRZ ;  /* 0x0000000000127805 */ /* 0x001fc4000001ff00 */
[----:B------:R-:W-:Y:S01]  /*0800*/  LOP3.LUT P1, RZ, R27, UR6, RZ, 0xfc, !PT ;  /* 0x000000061bff7c12 */ /* 0x000fe2000f82fcff */
[----:B------:R-:W-:Y:S01]  /*0810*/  BSSY.RECONVERGENT B1, `(.L_x_7) ;  /* 0x0000013000017945 */ /* 0x000fe20003800200 */
[----:B------:R-:W-:Y:S02]  /*0820*/  IMAD.MOV.U32 R26, RZ, RZ, RZ ;  /* 0x000000ffff1a7224 */ /* 0x000fe400078e00ff */
[----:B-1----:R-:W-:-:S04]  /*0830*/  FADD R17, R16, -R17 ;  /* 0x8000001110117221 */ /* 0x002fc80000000000 */
[----:B------:R-:W0:Y:S02]  /*0840*/  F2I.TRUNC.NTZ R24, |R17| ;  /* 0x4000001100187305 */ /* 0x000e24000020f100 */
[----:B0-----:R-:W-:-:S04]  /*0850*/  IMAD.HI R24, R24, 0x51eb851f, RZ ;  /* 0x51eb851f18187827 */ /* 0x001fc800078e02ff */
[----:B--2---:R-:W-:-:S04]  /*0860*/  @P0 FADD R16, R14, -1 ;  /* 0xbf8000000e100421 */ /* 0x004fc80000000000 */
[----:B------:R0:W1:Y:S01]  /*0870*/  @P0 F2I.TRUNC.NTZ R18, R16 ;  /* 0x0000001000120305 */ /* 0x000062000020f100 */
[----:B------:R-:W-:Y:S05]  /*0880*/  @!P1 BRA `(.L_x_8) ;  /* 0x00000000002c9947 */ /* 0x000fea0003800000 */
[----:B------:R-:W0:Y:S01]  /*0890*/  LDC.64 R14, c[0x0][0x390] ;  /* 0x0000e400ff0e7b82 */ /* 0x000e220000000a00 */
[----:B------:R-:W-:-:S04]  /*08a0*/  ISETP.NE.AND P1, PT, R25, -0x1, PT ;  /* 0xffffffff1900780c */ /* 0x000fc80003f25270 */
[----:B------:R-:W-:Y:S02]  /*08b0*/  @P0 SEL R17, R8, R23, !P1 ;  /* 0x0000001708110207 */ /* 0x000fe40004800000 */
[----:B------:R-:W-:-:S03]  /*08c0*/  SEL R27, R6, R21, !P1 ;  /* 0x00000015061b7207 */ /* 0x000fc60004800000 */
[----:B0-----:R-:W-:-:S04]  /*08d0*/  @P0 IMAD.WIDE R16, R17, 0x4, R14 ;  /* 0x0000000411100825 */ /* 0x001fc800078e020e */
[----:B------:R-:W-:Y:S02]  /*08e0*/  IMAD.WIDE R14, R27, 0x4, R14 ;  /* 0x000000041b0e7825 */ /* 0x000fe400078e020e */
[----:B------:R-:W2:Y:S04]  /*08f0*/  @P0 LDG.E R16, desc[UR14][R16.64] ;  /* 0x0000000e10100981 */ /* 0x000ea8000c1e1900 */
[----:B------:R-:W3:Y:S01]  /*0900*/  LDG.E R14, desc[UR14][R14.64] ;  /* 0x0000000e0e0e7981 */ /* 0x000ee2000c1e1900 */
[----:B--2---:R2:W4:Y:S01]  /*0910*/  @P0 F2I.TRUNC.NTZ R19, R16 ;  /* 0x0000001000130305 */ /* 0x004522000020f100 */
[----:B---3--:R-:W-:-:S07]  /*0920*/  FADD R26, R14, -1 ;  /* 0xbf8000000e1a7421 */ /* 0x008fce0000000000 */
[----:B--2---:R-:W3:Y:S02]  /*0930*/  F2I.TRUNC.NTZ R26, R26 ;  /* 0x0000001a001a7305 */ /* 0x004ee4000020f100 */
.L_x_8:
[----:B------:R-:W-:Y:S05]  /*0940*/  BSYNC.RECONVERGENT B1 ;  /* 0x0000000000017941 */ /* 0x000fea0003800200 */
.L_x_7:
[----:B------:R-:W-:Y:S02]  /*0950*/  SHF.R.U32.HI R15, RZ, 0x1f, R24 ;  /* 0x0000001fff0f7819 */ /* 0x000fe40000011618 */
[----:B-1-34-:R-:W-:Y:S02]  /*0960*/  VIMNMX3 R18, R18, R26, R19, PT ;  /* 0x0000001a1212720f */ /* 0x01afe40003800113 */
[----:B------:R-:W-:-:S04]  /*0970*/  LEA.HI.SX32 R15, R24, R15, 0x1b ;  /* 0x0000000f180f7211 */ /* 0x000fc800078fdaff */
[----:B------:R-:W-:-:S04]  /*0980*/  IADD3 R15, PT, PT, R15, R18, RZ ;  /* 0x000000120f0f7210 */ /* 0x000fc80007ffe0ff */
[----:B------:R-:W-:-:S05]  /*0990*/  I2FP.F32.S32 R15, R15 ;  /* 0x0000000f000f7245 */ /* 0x000fca0000201400 */
[----:B------:R2:W-:Y:S02]  /*09a0*/  STG.E desc[UR14][R12.64], R15 ;  /* 0x0000000f0c007986 */ /* 0x0005e4000c10190e */
.L_x_6:
[----:B------:R-:W-:Y:S05]  /*09b0*/  BSYNC.RECONVERGENT B0 ;  /* 0x0000000000007941 */ /* 0x000fea0003800200 */
.L_x_5:
[----:B------:R-:W-:Y:S01]  /*09c0*/  VIADD R20, R20, 0x2 ;  /* 0x0000000214147836 */ /* 0x000fe20000000000 */
[----:B------:R-:W-:Y:S01]  /*09d0*/  BAR.SYNC.DEFER_BLOCKING 0x0 ;  /* 0x0000000000007b1d */ /* 0x000fe20000010000 */
[----:B------:R-:W-:Y:S01]  /*09e0*/  UIADD3 UR5, UPT, UPT, UR4, 0x2, URZ ;  /* 0x0000000204057890 */ /* 0x000fe2000fffe0ff */
[----:B------:R-:W-:Y:S01]  /*09f0*/  VIADD R25, R25, 0x2 ;  /* 0x0000000219197836 */ /* 0x000fe20000000000 */
[----:B------:R-:W-:Y:S01]  /*0a00*/  IADD3 R22, PT, PT, R22, 0x8, RZ ;  /* 0x0000000816167810 */ /* 0x000fe20007ffe0ff */
[----:B------:R-:W-:Y:S01]  /*0a10*/  VIADD R21, R21, 0x2 ;  /* 0x0000000215157836 */ /* 0x000fe20000000000 */
[----:B------:R-:W-:Y:S01]  /*0a20*/  ISETP.NE.AND P0, PT, R20, -0x2, PT ;  /* 0xfffffffe1400780c */ /* 0x000fe20003f05270 */
[----:B------:R-:W-:-:S12]  /*0a30*/  VIADD R23, R23, 0x2 ;  /* 0x0000000217177836 */ /* 0x000fd80000000000 */
[----:B------:R-:W-:Y:S05]  /*0a40*/  @P0 BRA `(.L_x_9) ;  /* 0xfffffff8008c0947 */ /* 0x000fea000383ffff */
.L_x_0:
[----:B------:R-:W-:Y:S01]  /*0a50*/  IADD3 R9, PT, PT, -R0, UR4, RZ ;  /* 0x0000000400097c10 */ /* 0x000fe2000fffe1ff */
[----:B------:R-:W-:Y:S03]  /*0a60*/  BSSY.RECONVERGENT B0, `(.L_x_10) ;  /* 0x0000030000007945 */ /* 0x000fe60003800200 */
[C---:B------:R-:W-:Y:S02]  /*0a70*/  ISETP.GE.AND P0, PT, R9.reuse, RZ, PT ;  /* 0x000000ff0900720c */ /* 0x040fe40003f06270 */
[----:B------:R-:W-:-:S04]  /*0a80*/  VIMNMX.U32 R0, PT, PT, R9, R0, !PT ;  /* 0x0000000009007248 */ /* 0x000fc80007fe0000 */
[----:B------:R-:W-:-:S13]  /*0a90*/  ISETP.GE.U32.OR P0, PT, R0, R3, !P0 ;  /* 0x000000030000720c */ /* 0x000fda0004706470 */
[----:B------:R-:W-:Y:S05]  /*0aa0*/  @P0 BRA `(.L_x_11) ;  /* 0x0000000000ac0947 */ /* 0x000fea0003800000 */
[----:B------:R-:W-:Y:S02]  /*0ab0*/  ISETP.NE.AND P0, PT, R7, RZ, PT ;  /* 0x000000ff0700720c */ /* 0x000fe40003f05270 */
[----:B------:R-:W-:-:S11]  /*0ac0*/  IADD3 R0, PT, PT, R4, R9, RZ ;  /* 0x0000000904007210 */ /* 0x000fd60007ffe0ff */
[----:B------:R-:W3:Y:S01]  /*0ad0*/  @P0 LDC.64 R10, c[0x0][0x390] ;  /* 0x0000e400ff0a0b82 */ /* 0x000ee20000000a00 */
[----:B------:R-:W-:-:S04]  /*0ae0*/  @P0 IMAD.IADD R7, R0, 0x1, -R3 ;  /* 0x0000000100070824 */ /* 0x000fc800078e0a03 */
[----:B---3--:R-:W-:-:S06]  /*0af0*/  @P0 IMAD.WIDE R10, R7, 0x4, R10 ;  /* 0x00000004070a0825 */ /* 0x008fcc00078e020a */
[----:B------:R-:W3:Y:S01]  /*0b00*/  @P0 LDG.E R10, desc[UR14][R10.64] ;  /* 0x0000000e0a0a0981 */ /* 0x000ee2000c1e1900 */
[C---:B-12---:R-:W-:Y:S02]  /*0b10*/  IMAD R12, R9.reuse, 0x4, R5 ;  /* 0x00000004090c7824 */ /* 0x046fe400078e0205 */
[----:B------:R-:W-:Y:S01]  /*0b20*/  HFMA2 R7, -RZ, RZ, 0, 0 ;  /* 0x00000000ff077431 */ /* 0x000fe200000001ff */
[----:B------:R-:W-:Y:S01]  /*0b30*/  LOP3.LUT P1, RZ, R9, UR6, RZ, 0xfc, !PT ;  /* 0x0000000609ff7c12 */ /* 0x000fe2000f82fcff */
[----:B------:R-:W-:Y:S01]  /*0b40*/  LDS R5, [R2] ;  /* 0x0000000002057984 */ /* 0x000fe20000000800 */
[----:B------:R-:W-:Y:S03]  /*0b50*/  BSSY.RECONVERGENT B1, `(.L_x_12) ;  /* 0x000001a000017945 */ /* 0x000fe60003800200 */
[----:B------:R-:W1:Y:S02]  /*0b60*/  LDS R12, [R12] ;  /* 0x000000000c0c7984 */ /* 0x000e640000000800 */
[----:B-1----:R-:W-:Y:S01]  /*0b70*/  FADD R17, R12, -R5 ;  /* 0x800000050c117221 */ /* 0x002fe20000000000 */
[----:B------:R-:W-:Y:S01]  /*0b80*/  IMAD.MOV.U32 R12, RZ, RZ, RZ ;  /* 0x000000ffff0c7224 */ /* 0x000fe200078e00ff */
[----:B------:R-:W1:Y:S02]  /*0b90*/  LDC.64 R4, c[0x0][0x390] ;  /* 0x0000e400ff047b82 */ /* 0x000e640000000a00 */
[----:B------:R-:W2:Y:S02]  /*0ba0*/  F2I.TRUNC.NTZ R14, |R17| ;  /* 0x40000011000e7305 */ /* 0x000ea4000020f100 */
[----:B--2---:R-:W-:-:S04]  /*0bb0*/  IMAD.HI R15, R14, 0x51eb851f, RZ ;  /* 0x51eb851f0e0f7827 */ /* 0x004fc800078e02ff */
[----:B------:R-:W-:Y:S01]  /*0bc0*/  IMAD.MOV.U32 R14, RZ, RZ, RZ ;  /* 0x000000ffff0e7224 */ /* 0x000fe200078e00ff */
[----:B0-----:R-:W-:Y:S01]  /*0bd0*/  SHF.R.U32.HI R16, RZ, 0x1f, R15 ;  /* 0x0000001fff107819 */ /* 0x001fe2000001160f */
[----:B---3--:R-:W-:-:S04]  /*0be0*/  @P0 FADD R13, R10, -1 ;  /* 0xbf8000000a0d0421 */ /* 0x008fc80000000000 */
[----:B------:R0:W2:Y:S01]  /*0bf0*/  @P0 F2I.TRUNC.NTZ R7, R13 ;  /* 0x0000000d00070305 */ /* 0x0000a2000020f100 */
[----:B-1----:R-:W-:Y:S05]  /*0c00*/  @!P1 BRA `(.L_x_13) ;  /* 0x0000000000389947 */ /* 0x002fea0003800000 */
[----:B------:R-:W1:Y:S01]  /*0c10*/  LDC.64 R10, c[0x0][0x390] ;  /* 0x0000e400ff0a7b82 */ /* 0x000e620000000a00 */
[----:B------:R-:W-:Y:S02]  /*0c20*/  @P0 LOP3.LUT R3, RZ, R3, RZ, 0x33, !PT ;  /* 0x00000003ff030212 */ /* 0x000fe400078e33ff */
[----:B------:R-:W-:Y:S02]  /*0c30*/  ISETP.NE.AND P1, PT, R9, RZ, PT ;  /* 0x000000ff0900720c */ /* 0x000fe40003f25270 */
[C---:B------:R-:W-:Y:S01]  /*0c40*/  @P0 IADD3 R9, PT, PT, R0.reuse, R3, RZ ;  /* 0x0000000300090210 */ /* 0x040fe20007ffe0ff */
[----:B------:R-:W-:-:S03]  /*0c50*/  VIADD R3, R0, 0xffffffff ;  /* 0xffffffff00037836 */ /* 0x000fc60000000000 */
[----:B0-----:R-:W-:Y:S02]  /*0c60*/  @P0 SEL R13, R8, R9, !P1 ;  /* 0x00000009080d0207 */ /* 0x001fe40004800000 */
[----:B------:R-:W-:-:S03]  /*0c70*/  SEL R9, R6, R3, !P1 ;  /* 0x0000000306097207 */ /* 0x000fc60004800000 */
[----:B-1----:R-:W-:-:S04]  /*0c80*/  @P0 IMAD.WIDE R2, R13, 0x4, R10 ;  /* 0x000000040d020825 */ /* 0x002fc800078e020a */
[----:B------:R-:W-:Y:S02]  /*0c90*/  IMAD.WIDE R10, R9, 0x4, R10 ;  /* 0x00000004090a7825 */ /* 0x000fe400078e020a */
[----:B------:R-:W3:Y:S04]  /*0ca0*/  @P0 LDG.E R2, desc[UR14][R2.64] ;  /* 0x0000000e02020981 */ /* 0x000ee8000c1e1900 */
[----:B------:R-:W4:Y:S01]  /*0cb0*/  LDG.E R10, desc[UR14][R10.64] ;  /* 0x0000000e0a0a7981 */ /* 0x000f22000c1e1900 */
[----:B---3--:R1:W3:Y:S01]  /*0cc0*/  @P0 F2I.TRUNC.NTZ R12, R2 ;  /* 0x00000002000c0305 */ /* 0x0082e2000020f100 */
[----:B----4-:R-:W-:-:S07]  /*0cd0*/  FADD R14, R10, -1 ;  /* 0xbf8000000a0e7421 */ /* 0x010fce0000000000 */
[----:B-1----:R-:W4:Y:S02]  /*0ce0*/  F2I.TRUNC.NTZ R14, R14 ;  /* 0x0000000e000e7305 */ /* 0x002f24000020f100 */
.L_x_13:
[----:B------:R-:W-:Y:S05]  /*0cf0*/  BSYNC.RECONVERGENT B1 ;  /* 0x0000000000017941 */ /* 0x000fea0003800200 */
.L_x_12:
[----:B------:R-:W-:Y:S01]  /*0d00*/  LEA.HI.SX32 R16, R15, R16, 0x1b ;  /* 0x000000100f107211 */ /* 0x000fe200078fdaff */
[----:B------:R-:W-:Y:S01]  /*0d10*/  IMAD.WIDE R4, R0, 0x4, R4 ;  /* 0x0000000400047825 */ /* 0x000fe200078e0204 */
[----:B--234-:R-:W-:-:S04]  /*0d20*/  VIMNMX3 R7, R7, R14, R12, PT ;  /* 0x0000000e0707720f */ /* 0x01cfc8000380010c */
[----:B------:R-:W-:-:S04]  /*0d30*/  IADD3 R7, PT, PT, R16, R7, RZ ;  /* 0x0000000710077210 */ /* 0x000fc80007ffe0ff */
[----:B------:R-:W-:-:S05]  /*0d40*/  I2FP.F32.S32 R7, R7 ;  /* 0x0000000700077245 */ /* 0x000fca0000201400 */
[----:B------:R3:W-:Y:S02]  /*0d50*/  STG.E desc[UR14][R4.64], R7 ;  /* 0x0000000704007986 */ /* 0x0007e4000c10190e */
.L_x_11:
[----:B------:R-:W-:Y:S05]  /*0d60*/  BSYNC.RECONVERGENT B0 ;  /* 0x0000000000007941 */ /* 0x000fea0003800200 */
.L_x_10:
[----:B------:R-:W-:Y:S06]  /*0d70*/  BAR.SYNC.DEFER_BLOCKING 0x0 ;  /* 0x0000000000007b1d */ /* 0x000fec0000010000 */
[----:B------:R-:W-:Y:S05]  /*0d80*/  EXIT ;  /* 0x000000000000794d */ /* 0x000fea0003800000 */
.L_x_14:
[----:B------:R-:W-:-:S00]  /*0d90*/  BRA `(.L_x_14) ;  /* 0xfffffffc00fc7947 */ /* 0x000fc0000383ffff */
[----:B------:R-:W-:-:S00]  /*0da0*/  NOP ;  /* 0x0000000000007918 */ /* 0x000fc00000000000 */
        /* <DEDUP_REMOVED lines=13> */
.L_x_15:


//--------------------- .nv.shared._Z20softdtw_global_tiledPfS_S_ijjj --------------------------
	.section	.nv.shared._Z20softdtw_global_tiledPfS_S_ijjj,"aw",@nobits
	.sectionflags	@""
	.align	4
.nv.shared._Z20softdtw_global_tiledPfS_S_ijjj:
	.zero		5120


//--------------------- .nv.shared.reserved.0     --------------------------
	.section	.nv.shared.reserved.0,"aw",@nobits
	.weak		__nv_reservedSMEM_offset_0_alias
	.size		__nv_reservedSMEM_offset_0_alias, 0, 64
	.other		__nv_reservedSMEM_offset_0_alias,@"STO_CUDA_RESERVED_SHARED STV_DEFAULT"
__nv_reservedSMEM_offset_0_alias:
	.zero		0
	.zero		64


//--------------------- .nv.constant0._Z20softdtw_global_tiledPfS_S_ijjj --------------------------
	.section	.nv.constant0._Z20softdtw_global_tiledPfS_S_ijjj,"a",@progbits
	.sectionflags	@""
	.align	4
.nv.constant0._Z20softdtw_global_tiledPfS_S_ijjj:
	.zero		936


//--------------------- SYMBOLS --------------------------

	.type		.nv.reservedSmem.offset0,@object
	.size		.nv.reservedSmem.offset0,0x4
	.type		.nv.reservedSmem.cap,@object
	.size		.nv.reservedSmem.cap,0x4
